//
// Generated by NVIDIA NVVM Compiler
//
// Compiler Build ID: CL-36424714
// Cuda compilation tools, release 13.0, V13.0.88
// Based on NVVM 20.0.0
//

.version 9.0
.target sm_100
.address_size 64

	// .globl	_Z6kernelPiS_S_

.visible .entry _Z6kernelPiS_S_(
	.param .u64 .ptr .align 1 _Z6kernelPiS_S__param_0,
	.param .u64 .ptr .align 1 _Z6kernelPiS_S__param_1,
	.param .u64 .ptr .align 1 _Z6kernelPiS_S__param_2
)
{
	.reg .b32 	%r<11>;
	.reg .b64 	%rd<10>;

	ld.param.u64 	%rd1, [_Z6kernelPiS_S__param_0];
	ld.param.u64 	%rd2, [_Z6kernelPiS_S__param_1];
	ld.param.u64 	%rd3, [_Z6kernelPiS_S__param_2];
	mov.u32 	%r1, %tid.x;
	cvta.to.global.u64 	%rd4, %rd1;
	cvta.to.global.u64 	%rd5, %rd2;
	mul.wide.u32 	%rd6, %r1, 4;
	add.s64 	%rd7, %rd4, %rd6;
	ld.global.u32 	%r2, [%rd7];
	ld.global.u32 	%r3, [%rd5];
	mul.lo.s32 	%r4, %r3, %r2;
	ld.global.u32 	%r5, [%rd7+12];
	ld.global.u32 	%r6, [%rd5+4];
	mad.lo.s32 	%r7, %r6, %r5, %r4;
	ld.global.u32 	%r8, [%rd7+24];
	ld.global.u32 	%r9, [%rd5+8];
	mad.lo.s32 	%r10, %r9, %r8, %r7;
	cvta.to.global.u64 	%rd8, %rd3;
	add.s64 	%rd9, %rd8, %rd6;
	st.global.u32 	[%rd9], %r10;
	ret;

}


// ===== COMPILED SASS (sm_100) =====

	.target	sm_100

	.elftype	@"ET_EXEC"


//--------------------- .note.nv.tkinfo           --------------------------
	.section	.note.nv.tkinfo,"",@"SHT_NOTE"
	.sectionflags	@"SHF_NOTE_NV_TKINFO"
	.tkinfo
        /*0018*/ 	.word	0x00000002
        /*0030*/ 	.string	""
        /*0030*/ 	.string	"ptxas"
        /*0030*/ 	.string	"Cuda compilation tools, release 13.0, V13.0.88"
        /*0030*/ 	.string	"Build cuda_13.0.r13.0/compiler.36424714_0"
        /*0030*/ 	.string	"-arch sm_100 -m 64 "



//--------------------- .note.nv.cuinfo           --------------------------
	.section	.note.nv.cuinfo,"",@"SHT_NOTE"
	.sectionflags	@"SHF_NOTE_NV_CUINFO"
        /*0018*/ 	.short	0x0002
        /*001a*/ 	.short	0x0064
        /*001c*/ 	.short	0x0082
	.zero		2


//--------------------- .nv.info                  --------------------------
	.section	.nv.info,"",@"SHT_CUDA_INFO"
	.align	4


	//----- nvinfo : EIATTR_REGCOUNT
	.align		4
        /*0000*/ 	.byte	0x04, 0x2f
        /*0002*/ 	.short	(.L_1 - .L_0)
	.align		4
.L_0:
        /*0004*/ 	.word	index@(_Z6kernelPiS_S_)
        /*0008*/ 	.word	0x00000012


	//----- nvinfo : EIATTR_FRAME_SIZE
	.align		4
.L_1:
        /*000c*/ 	.byte	0x04, 0x11
        /*000e*/ 	.short	(.L_3 - .L_2)
	.align		4
.L_2:
        /*0010*/ 	.word	index@(_Z6kernelPiS_S_)
        /*0014*/ 	.word	0x00000000


	//----- nvinfo : EIATTR_MIN_STACK_SIZE
	.align		4
.L_3:
        /*0018*/ 	.byte	0x04, 0x12
        /*001a*/ 	.short	(.L_5 - .L_4)
	.align		4
.L_4:
        /*001c*/ 	.word	index@(_Z6kernelPiS_S_)
        /*0020*/ 	.word	0x00000000
.L_5:


//--------------------- .nv.compat                --------------------------
	.section	.nv.compat,"",@"SHT_CUDA_COMPAT_INFO"
	.align	4
        /*0000*/ 	.byte	0x02, 0x09, 0x00, 0x00, 0x02, 0x02, 0x01, 0x00, 0x02, 0x05, 0x05, 0x00, 0x03, 0x07, 0x01, 0x01
        /*0010*/ 	.byte	0x02, 0x03, 0x00, 0x00, 0x02, 0x06, 0x01, 0x00, 0x04, 0x0b, 0x08, 0x00, 0x09, 0x00, 0x00, 0x00
        /*0020*/ 	.byte	0x00, 0x00, 0x00, 0x00


//--------------------- .nv.info._Z6kernelPiS_S_  --------------------------
	.section	.nv.info._Z6kernelPiS_S_,"",@"SHT_CUDA_INFO"
	.sectionflags	@""
	.align	4


	//----- nvinfo : EIATTR_CUDA_API_VERSION
	.align		4
        /*0000*/ 	.byte	0x04, 0x37
        /*0002*/ 	.short	(.L_7 - .L_6)
.L_6:
        /*0004*/ 	.word	0x00000082


	//----- nvinfo : EIATTR_KPARAM_INFO
	.align		4
.L_7:
        /*0008*/ 	.byte	0x04, 0x17
        /*000a*/ 	.short	(.L_9 - .L_8)
.L_8:
        /*000c*/ 	.word	0x00000000
        /*0010*/ 	.short	0x0002
        /*0012*/ 	.short	0x0010
        /*0014*/ 	.byte	0x00, 0xf5, 0x21, 0x00


	//----- nvinfo : EIATTR_KPARAM_INFO
	.align		4
.L_9:
        /*0018*/ 	.byte	0x04, 0x17
        /*001a*/ 	.short	(.L_11 - .L_10)
.L_10:
        /*001c*/ 	.word	0x00000000
        /*0020*/ 	.short	0x0001
        /*0022*/ 	.short	0x0008
        /*0024*/ 	.byte	0x00, 0xf5, 0x21, 0x00


	//----- nvinfo : EIATTR_KPARAM_INFO
	.align		4
.L_11:
        /*0028*/ 	.byte	0x04, 0x17
        /*002a*/ 	.short	(.L_13 - .L_12)
.L_12:
        /*002c*/ 	.word	0x00000000
        /*0030*/ 	.short	0x0000
        /*0032*/ 	.short	0x0000
        /*0034*/ 	.byte	0x00, 0xf5, 0x21, 0x00


	//----- nvinfo : EIATTR_SPARSE_MMA_MASK
	.align		4
.L_13:
        /*0038*/ 	.byte	0x03, 0x50
        /*003a*/ 	.short	0x0000


	//----- nvinfo : EIATTR_MAXREG_COUNT
	.align		4
        /*003c*/ 	.byte	0x03, 0x1b
        /*003e*/ 	.short	0x00ff


	//----- nvinfo : EIATTR_MERCURY_ISA_VERSION
	.align		4
        /*0040*/ 	.byte	0x03, 0x5f
        /*0042*/ 	.short	0x0101


	//----- nvinfo : EIATTR_VRC_CTA_INIT_COUNT
	.align		4
        /*0044*/ 	.byte	0x02, 0x4a
	.zero		1
	.zero		1


	//----- nvinfo : EIATTR_EXIT_INSTR_OFFSETS
	.align		4
        /*0048*/ 	.byte	0x04, 0x1c
        /*004a*/ 	.short	(.L_15 - .L_14)


	//   ....[0]....
.L_14:
        /*004c*/ 	.word	0x00000120


	//----- nvinfo : EIATTR_CBANK_PARAM_SIZE
	.align		4
.L_15:
        /*0050*/ 	.byte	0x03, 0x19
        /*0052*/ 	.short	0x0018


	//----- nvinfo : EIATTR_PARAM_CBANK
	.align		4
        /*0054*/ 	.byte	0x04, 0x0a
        /*0056*/ 	.short	(.L_17 - .L_16)
	.align		4
.L_16:
        /*0058*/ 	.word	index@(.nv.constant0._Z6kernelPiS_S_)
        /*005c*/ 	.short	0x0380
        /*005e*/ 	.short	0x0018


	//----- nvinfo : EIATTR_SW_WAR
	.align		4
.L_17:
        /*0060*/ 	.byte	0x04, 0x36
        /*0062*/ 	.short	(.L_19 - .L_18)
.L_18:
        /*0064*/ 	.word	0x00000008
.L_19:


//--------------------- .nv.callgraph             --------------------------
	.section	.nv.callgraph,"",@"SHT_CUDA_CALLGRAPH"
	.align	4
	.sectionentsize	8
	.align		4
        /*0000*/ 	.word	0x00000000
	.align		4
        /*0004*/ 	.word	0xffffffff
	.align		4
        /*0008*/ 	.word	0x00000000
	.align		4
        /*000c*/ 	.word	0xfffffffe
	.align		4
        /*0010*/ 	.word	0x00000000
	.align		4
        /*0014*/ 	.word	0xfffffffd
	.align		4
        /*0018*/ 	.word	0x00000000
	.align		4
        /*001c*/ 	.word	0xfffffffc


//--------------------- .text._Z6kernelPiS_S_     --------------------------
	.section	.text._Z6kernelPiS_S_,"ax",@progbits
	.align	128
        .global         _Z6kernelPiS_S_
        .type           _Z6kernelPiS_S_,@function
        .size           _Z6kernelPiS_S_,(.L_x_1 - _Z6kernelPiS_S_)
        .other          _Z6kernelPiS_S_,@"STO_CUDA_ENTRY STV_DEFAULT"
_Z6kernelPiS_S_:
.text._Z6kernelPiS_S_:
[----:B------:R-:W-:Y:S01]  /*0000*/  LDC R1, c[0x0][0x37c] ;  /* 0x0000df00ff017b82 */ /* 0x000fe20000000800 */
[----:B------:R-:W0:Y:S07]  /*0010*/  S2R R15, SR_TID.X ;  /* 0x00000000000f7919 */ /* 0x000e2e0000002100 */
[----:B------:R-:W0:Y:S01]  /*0020*/  LDC.64 R2, c[0x0][0x380] ;  /* 0x0000e000ff027b82 */ /* 0x000e220000000a00 */
[----:B------:R-:W1:Y:S07]  /*0030*/  LDCU.64 UR4, c[0x0][0x358] ;  /* 0x00006b00ff0477ac */ /* 0x000e6e0008000a00 */
[----:B------:R-:W1:Y:S08]  /*0040*/  LDC.64 R4, c[0x0][0x388] ;  /* 0x0000e200ff047b82 */ /* 0x000e700000000a00 */
[----:B------:R-:W2:Y:S01]  /*0050*/  LDC.64 R6, c[0x0][0x390] ;  /* 0x0000e400ff067b82 */ /* 0x000ea20000000a00 */
[C---:B0-----:R-:W-:Y:S01]  /*0060*/  IMAD.WIDE.U32 R2, R15.reuse, 0x4, R2 ;  /* 0x000000040f027825 */ /* 0x041fe200078e0002 */
[----:B-1----:R-:W3:Y:S04]  /*0070*/  LDG.E R9, desc[UR4][R4.64] ;  /* 0x0000000404097981 */ /* 0x002ee8000c1e1900 */
[----:B------:R-:W3:Y:S04]  /*0080*/  LDG.E R0, desc[UR4][R2.64] ;  /* 0x0000000402007981 */ /* 0x000ee8000c1e1900 */
[----:B------:R-:W4:Y:S04]  /*0090*/  LDG.E R8, desc[UR4][R4.64+0x4] ;  /* 0x0000040404087981 */ /* 0x000f28000c1e1900 */
[----:B------:R-:W4:Y:S04]  /*00a0*/  LDG.E R11, desc[UR4][R2.64+0xc] ;  /* 0x00000c04020b7981 */ /* 0x000f28000c1e1900 */
[----:B------:R-:W5:Y:S04]  /*00b0*/  LDG.E R13, desc[UR4][R2.64+0x18] ;  /* 0x00001804020d7981 */ /* 0x000f68000c1e1900 */
[----:B------:R-:W5:Y:S01]  /*00c0*/  LDG.E R10, desc[UR4][R4.64+0x8] ;  /* 0x00000804040a7981 */ /* 0x000f62000c1e1900 */
[----:B--2---:R-:W-:-:S04]  /*00d0*/  IMAD.WIDE.U32 R6, R15, 0x4, R6 ;  /* 0x000000040f067825 */ /* 0x004fc800078e0006 */
[----:B---3--:R-:W-:-:S04]  /*00e0*/  IMAD R0, R0, R9, RZ ;  /* 0x0000000900007224 */ /* 0x008fc800078e02ff */
[----:B----4-:R-:W-:-:S04]  /*00f0*/  IMAD R0, R11, R8, R0 ;  /* 0x000000080b007224 */ /* 0x010fc800078e0200 */
[----:B-----5:R-:W-:-:S05]  /*0100*/  IMAD R13, R13, R10, R0 ;  /* 0x0000000a0d0d7224 */ /* 0x020fca00078e0200 */
[----:B------:R-:W-:Y:S01]  /*0110*/  STG.E desc[UR4][R6.64], R13 ;  /* 0x0000000d06007986 */ /* 0x000fe2000c101904 */
[----:B------:R-:W-:Y:S05]  /*0120*/  EXIT ;  /* 0x000000000000794d */ /* 0x000fea0003800000 */
.L_x_0:
[----:B------:R-:W-:-:S00]  /*0130*/  BRA `(.L_x_0) ;  /* 0xfffffffc00fc7947 */ /* 0x000fc0000383ffff */
[----:B------:R-:W-:-:S00]  /*0140*/  NOP ;  /* 0x0000000000007918 */ /* 0x000fc00000000000 */
        /* <DEDUP_REMOVED lines=11> */
.L_x_1:


//--------------------- .nv.shared.reserved.0     --------------------------
	.section	.nv.shared.reserved.0,"aw",@nobits
	.weak		__nv_reservedSMEM_offset_0_alias
	.size		__nv_reservedSMEM_offset_0_alias, 0, 64
	.other		__nv_reservedSMEM_offset_0_alias,@"STO_CUDA_RESERVED_SHARED STV_DEFAULT"
__nv_reservedSMEM_offset_0_alias:
	.zero		0
	.zero		64


//--------------------- .nv.constant0._Z6kernelPiS_S_ --------------------------
	.section	.nv.constant0._Z6kernelPiS_S_,"a",@progbits
	.sectionflags	@""
	.align	4
.nv.constant0._Z6kernelPiS_S_:
	.zero		920


//--------------------- SYMBOLS --------------------------

	.type		.nv.reservedSmem.offset0,@object
	.size		.nv.reservedSmem.offset0,0x4
